//
// Generated by NVIDIA NVVM Compiler
//
// Compiler Build ID: CL-36424714
// Cuda compilation tools, release 13.0, V13.0.88
// Based on NVVM 20.0.0
//

.version 9.0
.target sm_100
.address_size 64

	// .globl	_Z14vec_add_scalarPffi

.visible .entry _Z14vec_add_scalarPffi(
	.param .u64 .ptr .align 1 _Z14vec_add_scalarPffi_param_0,
	.param .f32 _Z14vec_add_scalarPffi_param_1,
	.param .u32 _Z14vec_add_scalarPffi_param_2
)
{
	.reg .pred 	%p<2>;
	.reg .b32 	%r<6>;
	.reg .b32 	%f<4>;
	.reg .b64 	%rd<5>;

	ld.param.u64 	%rd1, [_Z14vec_add_scalarPffi_param_0];
	ld.param.f32 	%f1, [_Z14vec_add_scalarPffi_param_1];
	ld.param.u32 	%r2, [_Z14vec_add_scalarPffi_param_2];
	mov.u32 	%r3, %ntid.x;
	mov.u32 	%r4, %ctaid.x;
	mov.u32 	%r5, %tid.x;
	mad.lo.s32 	%r1, %r3, %r4, %r5;
	setp.ge.u32 	%p1, %r1, %r2;
	@%p1 bra 	$L__BB0_2;
	cvta.to.global.u64 	%rd2, %rd1;
	mul.wide.u32 	%rd3, %r1, 4;
	add.s64 	%rd4, %rd2, %rd3;
	ld.global.f32 	%f2, [%rd4];
	add.f32 	%f3, %f1, %f2;
	st.global.f32 	[%rd4], %f3;
$L__BB0_2:
	ret;

}


// ===== COMPILED SASS (sm_100) =====

	.target	sm_100

	.elftype	@"ET_EXEC"


//--------------------- .note.nv.tkinfo           --------------------------
	.section	.note.nv.tkinfo,"",@"SHT_NOTE"
	.sectionflags	@"SHF_NOTE_NV_TKINFO"
	.tkinfo
        /*0018*/ 	.word	0x00000002
        /*0030*/ 	.string	""
        /*0030*/ 	.string	"ptxas"
        /*0030*/ 	.string	"Cuda compilation tools, release 13.0, V13.0.88"
        /*0030*/ 	.string	"Build cuda_13.0.r13.0/compiler.36424714_0"
        /*0030*/ 	.string	"-arch sm_100 -m 64 "



//--------------------- .note.nv.cuinfo           --------------------------
	.section	.note.nv.cuinfo,"",@"SHT_NOTE"
	.sectionflags	@"SHF_NOTE_NV_CUINFO"
        /*0018*/ 	.short	0x0002
        /*001a*/ 	.short	0x0064
        /*001c*/ 	.short	0x0082
	.zero		2


//--------------------- .nv.info                  --------------------------
	.section	.nv.info,"",@"SHT_CUDA_INFO"
	.align	4


	//----- nvinfo : EIATTR_REGCOUNT
	.align		4
        /*0000*/ 	.byte	0x04, 0x2f
        /*0002*/ 	.short	(.L_1 - .L_0)
	.align		4
.L_0:
        /*0004*/ 	.word	index@(_Z14vec_add_scalarPffi)
        /*0008*/ 	.word	0x00000008


	//----- nvinfo : EIATTR_FRAME_SIZE
	.align		4
.L_1:
        /*000c*/ 	.byte	0x04, 0x11
        /*000e*/ 	.short	(.L_3 - .L_2)
	.align		4
.L_2:
        /*0010*/ 	.word	index@(_Z14vec_add_scalarPffi)
        /*0014*/ 	.word	0x00000000


	//----- nvinfo : EIATTR_MIN_STACK_SIZE
	.align		4
.L_3:
        /*0018*/ 	.byte	0x04, 0x12
        /*001a*/ 	.short	(.L_5 - .L_4)
	.align		4
.L_4:
        /*001c*/ 	.word	index@(_Z14vec_add_scalarPffi)
        /*0020*/ 	.word	0x00000000
.L_5:


//--------------------- .nv.compat                --------------------------
	.section	.nv.compat,"",@"SHT_CUDA_COMPAT_INFO"
	.align	4
        /*0000*/ 	.byte	0x02, 0x09, 0x00, 0x00, 0x02, 0x02, 0x01, 0x00, 0x02, 0x05, 0x05, 0x00, 0x03, 0x07, 0x01, 0x01
        /*0010*/ 	.byte	0x02, 0x03, 0x00, 0x00, 0x02, 0x06, 0x01, 0x00, 0x04, 0x0b, 0x08, 0x00, 0x09, 0x00, 0x00, 0x00
        /*0020*/ 	.byte	0x00, 0x00, 0x00, 0x00


//--------------------- .nv.info._Z14vec_add_scalarPffi --------------------------
	.section	.nv.info._Z14vec_add_scalarPffi,"",@"SHT_CUDA_INFO"
	.sectionflags	@""
	.align	4


	//----- nvinfo : EIATTR_CUDA_API_VERSION
	.align		4
        /*0000*/ 	.byte	0x04, 0x37
        /*0002*/ 	.short	(.L_7 - .L_6)
.L_6:
        /*0004*/ 	.word	0x00000082


	//----- nvinfo : EIATTR_KPARAM_INFO
	.align		4
.L_7:
        /*0008*/ 	.byte	0x04, 0x17
        /*000a*/ 	.short	(.L_9 - .L_8)
.L_8:
        /*000c*/ 	.word	0x00000000
        /*0010*/ 	.short	0x0002
        /*0012*/ 	.short	0x000c
        /*0014*/ 	.byte	0x00, 0xf0, 0x11, 0x00


	//----- nvinfo : EIATTR_KPARAM_INFO
	.align		4
.L_9:
        /*0018*/ 	.byte	0x04, 0x17
        /*001a*/ 	.short	(.L_11 - .L_10)
.L_10:
        /*001c*/ 	.word	0x00000000
        /*0020*/ 	.short	0x0001
        /*0022*/ 	.short	0x0008
        /*0024*/ 	.byte	0x00, 0xf0, 0x11, 0x00


	//----- nvinfo : EIATTR_KPARAM_INFO
	.align		4
.L_11:
        /*0028*/ 	.byte	0x04, 0x17
        /*002a*/ 	.short	(.L_13 - .L_12)
.L_12:
        /*002c*/ 	.word	0x00000000
        /*0030*/ 	.short	0x0000
        /*0032*/ 	.short	0x0000
        /*0034*/ 	.byte	0x00, 0xf5, 0x21, 0x00


	//----- nvinfo : EIATTR_SPARSE_MMA_MASK
	.align		4
.L_13:
        /*0038*/ 	.byte	0x03, 0x50
        /*003a*/ 	.short	0x0000


	//----- nvinfo : EIATTR_MAXREG_COUNT
	.align		4
        /*003c*/ 	.byte	0x03, 0x1b
        /*003e*/ 	.short	0x00ff


	//----- nvinfo : EIATTR_MERCURY_ISA_VERSION
	.align		4
        /*0040*/ 	.byte	0x03, 0x5f
        /*0042*/ 	.short	0x0101


	//----- nvinfo : EIATTR_VRC_CTA_INIT_COUNT
	.align		4
        /*0044*/ 	.byte	0x02, 0x4a
	.zero		1
	.zero		1


	//----- nvinfo : EIATTR_EXIT_INSTR_OFFSETS
	.align		4
        /*0048*/ 	.byte	0x04, 0x1c
        /*004a*/ 	.short	(.L_15 - .L_14)


	//   ....[0]....
.L_14:
        /*004c*/ 	.word	0x00000070


	//   ....[1]....
        /*0050*/ 	.word	0x000000f0


	//----- nvinfo : EIATTR_CBANK_PARAM_SIZE
	.align		4
.L_15:
        /*0054*/ 	.byte	0x03, 0x19
        /*0056*/ 	.short	0x0010


	//----- nvinfo : EIATTR_PARAM_CBANK
	.align		4
        /*0058*/ 	.byte	0x04, 0x0a
        /*005a*/ 	.short	(.L_17 - .L_16)
	.align		4
.L_16:
        /*005c*/ 	.word	index@(.nv.constant0._Z14vec_add_scalarPffi)
        /*0060*/ 	.short	0x0380
        /*0062*/ 	.short	0x0010


	//----- nvinfo : EIATTR_SW_WAR
	.align		4
.L_17:
        /*0064*/ 	.byte	0x04, 0x36
        /*0066*/ 	.short	(.L_19 - .L_18)
.L_18:
        /*0068*/ 	.word	0x00000008
.L_19:


//--------------------- .nv.callgraph             --------------------------
	.section	.nv.callgraph,"",@"SHT_CUDA_CALLGRAPH"
	.align	4
	.sectionentsize	8
	.align		4
        /*0000*/ 	.word	0x00000000
	.align		4
        /*0004*/ 	.word	0xffffffff
	.align		4
        /*0008*/ 	.word	0x00000000
	.align		4
        /*000c*/ 	.word	0xfffffffe
	.align		4
        /*0010*/ 	.word	0x00000000
	.align		4
        /*0014*/ 	.word	0xfffffffd
	.align		4
        /*0018*/ 	.word	0x00000000
	.align		4
        /*001c*/ 	.word	0xfffffffc


//--------------------- .text._Z14vec_add_scalarPffi --------------------------
	.section	.text._Z14vec_add_scalarPffi,"ax",@progbits
	.align	128
        .global         _Z14vec_add_scalarPffi
        .type           _Z14vec_add_scalarPffi,@function
        .size           _Z14vec_add_scalarPffi,(.L_x_1 - _Z14vec_add_scalarPffi)
        .other          _Z14vec_add_scalarPffi,@"STO_CUDA_ENTRY STV_DEFAULT"
_Z14vec_add_scalarPffi:
.text._Z14vec_add_scalarPffi:
[----:B------:R-:W-:Y:S01]  /*0000*/  LDC R1, c[0x0][0x37c] ;  /* 0x0000df00ff017b82 */ /* 0x000fe20000000800 */
[----:B------:R-:W0:Y:S01]  /*0010*/  S2R R5, SR_CTAID.X ;  /* 0x0000000000057919 */ /* 0x000e220000002500 */
[----:B------:R-:W0:Y:S01]  /*0020*/  LDCU UR4, c[0x0][0x360] ;  /* 0x00006c00ff0477ac */ /* 0x000e220008000800 */
[----:B------:R-:W0:Y:S01]  /*0030*/  S2R R0, SR_TID.X ;  /* 0x0000000000007919 */ /* 0x000e220000002100 */
[----:B------:R-:W1:Y:S01]  /*0040*/  LDCU UR5, c[0x0][0x38c] ;  /* 0x00007180ff0577ac */ /* 0x000e620008000800 */
[----:B0-----:R-:W-:-:S05]  /*0050*/  IMAD R5, R5, UR4, R0 ;  /* 0x0000000405057c24 */ /* 0x001fca000f8e0200 */
[----:B-1----:R-:W-:-:S13]  /*0060*/  ISETP.GE.U32.AND P0, PT, R5, UR5, PT ;  /* 0x0000000505007c0c */ /* 0x002fda000bf06070 */
[----:B------:R-:W-:Y:S05]  /*0070*/  @P0 EXIT ;  /* 0x000000000000094d */ /* 0x000fea0003800000 */
[----:B------:R-:W0:Y:S01]  /*0080*/  LDC.64 R2, c[0x0][0x380] ;  /* 0x0000e000ff027b82 */ /* 0x000e220000000a00 */
[----:B------:R-:W1:Y:S01]  /*0090*/  LDCU.64 UR4, c[0x0][0x358] ;  /* 0x00006b00ff0477ac */ /* 0x000e620008000a00 */
[----:B------:R-:W2:Y:S01]  /*00a0*/  LDCU UR6, c[0x0][0x388] ;  /* 0x00007100ff0677ac */ /* 0x000ea20008000800 */
[----:B0-----:R-:W-:-:S05]  /*00b0*/  IMAD.WIDE.U32 R2, R5, 0x4, R2 ;  /* 0x0000000405027825 */ /* 0x001fca00078e0002 */
[----:B-1----:R-:W2:Y:S02]  /*00c0*/  LDG.E R0, desc[UR4][R2.64] ;  /* 0x0000000402007981 */ /* 0x002ea4000c1e1900 */
[----:B--2---:R-:W-:-:S05]  /*00d0*/  FADD R5, R0, UR6 ;  /* 0x0000000600057e21 */ /* 0x004fca0008000000 */
[----:B------:R-:W-:Y:S01]  /*00e0*/  STG.E desc[UR4][R2.64], R5 ;  /* 0x0000000502007986 */ /* 0x000fe2000c101904 */
[----:B------:R-:W-:Y:S05]  /*00f0*/  EXIT ;  /* 0x000000000000794d */ /* 0x000fea0003800000 */
.L_x_0:
[----:B------:R-:W-:-:S00]  /*0100*/  BRA `(.L_x_0) ;  /* 0xfffffffc00fc7947 */ /* 0x000fc0000383ffff */
[----:B------:R-:W-:-:S00]  /*0110*/  NOP ;  /* 0x0000000000007918 */ /* 0x000fc00000000000 */
        /* <DEDUP_REMOVED lines=14> */
.L_x_1:


//--------------------- .nv.shared.reserved.0     --------------------------
	.section	.nv.shared.reserved.0,"aw",@nobits
	.weak		__nv_reservedSMEM_offset_0_alias
	.size		__nv_reservedSMEM_offset_0_alias, 0, 64
	.other		__nv_reservedSMEM_offset_0_alias,@"STO_CUDA_RESERVED_SHARED STV_DEFAULT"
__nv_reservedSMEM_offset_0_alias:
	.zero		0
	.zero		64


//--------------------- .nv.constant0._Z14vec_add_scalarPffi --------------------------
	.section	.nv.constant0._Z14vec_add_scalarPffi,"a",@progbits
	.sectionflags	@""
	.align	4
.nv.constant0._Z14vec_add_scalarPffi:
	.zero		912


//--------------------- SYMBOLS --------------------------

	.type		.nv.reservedSmem.offset0,@object
	.size		.nv.reservedSmem.offset0,0x4
